	.headerflags	@"EF_CUDA_TEXMODE_UNIFIED EF_CUDA_64BIT_ADDRESS EF_CUDA_ACCELERATORS EF_CUDA_SM90 EF_CUDA_VIRTUAL_SM(EF_CUDA_SM90)"
	.elftype	@"ET_EXEC"


//--------------------- .nv.info                  --------------------------
	.section	.nv.info,"",@"SHT_CUDA_INFO"
	.align	4


	//----- nvinfo : EIATTR_REGCOUNT
	.align		4
        /*0000*/ 	.byte	0x04, 0x2f
        /*0002*/ 	.short	(.L_1 - .L_0)
	.align		4
.L_0:
        /*0004*/ 	.word	index@(triton_poi_fused_convolution_6)
        /*0008*/ 	.word	0x0000000c


	//----- nvinfo : EIATTR_MIN_STACK_SIZE
	.align		4
.L_1:
        /*000c*/ 	.byte	0x04, 0x12
        /*000e*/ 	.short	(.L_3 - .L_2)
	.align		4
.L_2:
        /*0010*/ 	.word	index@(triton_poi_fused_convolution_6)
        /*0014*/ 	.word	0x00000000


	//----- nvinfo : EIATTR_FRAME_SIZE
	.align		4
.L_3:
        /*0018*/ 	.byte	0x04, 0x11
        /*001a*/ 	.short	(.L_5 - .L_4)
	.align		4
.L_4:
        /*001c*/ 	.word	index@(triton_poi_fused_convolution_6)
        /*0020*/ 	.word	0x00000000


	//----- nvinfo : EIATTR_MIN_STACK_SIZE
	.align		4
.L_5:
        /*0024*/ 	.byte	0x04, 0x12
        /*0026*/ 	.short	(.L_7 - .L_6)
	.align		4
.L_6:
        /*0028*/ 	.word	index@(triton_poi_fused_convolution_6)
        /*002c*/ 	.word	0x00000000
.L_7:


//--------------------- .nv.info.triton_poi_fused_convolution_6 --------------------------
	.section	.nv.info.triton_poi_fused_convolution_6,"",@"SHT_CUDA_INFO"
	.sectionflags	@""
	.align	4


	//----- nvinfo : EIATTR_CUDA_API_VERSION
	.align		4
        /*0000*/ 	.byte	0x04, 0x37
        /*0002*/ 	.short	(.L_9 - .L_8)
.L_8:
        /*0004*/ 	.word	0x0000007c


	//----- nvinfo : EIATTR_KPARAM_INFO
	.align		4
.L_9:
        /*0008*/ 	.byte	0x04, 0x17
        /*000a*/ 	.short	(.L_11 - .L_10)
.L_10:
        /*000c*/ 	.word	0x00000000
        /*0010*/ 	.short	0x0002
        /*0012*/ 	.short	0x0010
        /*0014*/ 	.byte	0x00, 0xf0, 0x11, 0x00


	//----- nvinfo : EIATTR_KPARAM_INFO
	.align		4
.L_11:
        /*0018*/ 	.byte	0x04, 0x17
        /*001a*/ 	.short	(.L_13 - .L_12)
.L_12:
        /*001c*/ 	.word	0x00000000
        /*0020*/ 	.short	0x0001
        /*0022*/ 	.short	0x0008
        /*0024*/ 	.byte	0x00, 0xf4, 0x21, 0x00


	//----- nvinfo : EIATTR_KPARAM_INFO
	.align		4
.L_13:
        /*0028*/ 	.byte	0x04, 0x17
        /*002a*/ 	.short	(.L_15 - .L_14)
.L_14:
        /*002c*/ 	.word	0x00000000
        /*0030*/ 	.short	0x0000
        /*0032*/ 	.short	0x0000
        /*0034*/ 	.byte	0x00, 0xf4, 0x21, 0x00


	//----- nvinfo : EIATTR_SPARSE_MMA_MASK
	.align		4
.L_15:
        /*0038*/ 	.byte	0x03, 0x50
        /*003a*/ 	.short	0x0000


	//----- nvinfo : EIATTR_MAXREG_COUNT
	.align		4
        /*003c*/ 	.byte	0x03, 0x1b
        /*003e*/ 	.short	0x00ff


	//----- nvinfo : EIATTR_EXIT_INSTR_OFFSETS
	.align		4
        /*0040*/ 	.byte	0x04, 0x1c
        /*0042*/ 	.short	(.L_17 - .L_16)


	//   ....[0]....
.L_16:
        /*0044*/ 	.word	0x00000160


	//----- nvinfo : EIATTR_REQNTID
	.align		4
.L_17:
        /*0048*/ 	.byte	0x04, 0x10
        /*004a*/ 	.short	(.L_19 - .L_18)
.L_18:
        /*004c*/ 	.word	0x00000080
        /*0050*/ 	.word	0x00000001
        /*0054*/ 	.word	0x00000001


	//----- nvinfo : EIATTR_CBANK_PARAM_SIZE
	.align		4
.L_19:
        /*0058*/ 	.byte	0x03, 0x19
        /*005a*/ 	.short	0x0014


	//----- nvinfo : EIATTR_PARAM_CBANK
	.align		4
        /*005c*/ 	.byte	0x04, 0x0a
        /*005e*/ 	.short	(.L_21 - .L_20)
	.align		4
.L_20:
        /*0060*/ 	.word	index@(.nv.constant0.triton_poi_fused_convolution_6)
        /*0064*/ 	.short	0x0210
        /*0066*/ 	.short	0x0014


	//----- nvinfo : EIATTR_SW_WAR
	.align		4
.L_21:
        /*0068*/ 	.byte	0x04, 0x36
        /*006a*/ 	.short	(.L_23 - .L_22)
.L_22:
        /*006c*/ 	.word	0x00000008
.L_23:


//--------------------- .nv.callgraph             --------------------------
	.section	.nv.callgraph,"",@"SHT_CUDA_CALLGRAPH"
	.align	4
	.sectionentsize	8
	.align		4
        /*0000*/ 	.word	0x00000000
	.align		4
        /*0004*/ 	.word	0xffffffff
	.align		4
        /*0008*/ 	.word	0x00000000
	.align		4
        /*000c*/ 	.word	0xfffffffe
	.align		4
        /*0010*/ 	.word	0x00000000
	.align		4
        /*0014*/ 	.word	0xfffffffd
	.align		4
        /*0018*/ 	.word	0x00000000
	.align		4
        /*001c*/ 	.word	0xfffffffc


//--------------------- .text.triton_poi_fused_convolution_6 --------------------------
	.section	.text.triton_poi_fused_convolution_6,"ax",@progbits
	.align	128
        .global         triton_poi_fused_convolution_6
        .type           triton_poi_fused_convolution_6,@function
        .size           triton_poi_fused_convolution_6,(.L_x_1 - triton_poi_fused_convolution_6)
        .other          triton_poi_fused_convolution_6,@"STO_CUDA_ENTRY STV_DEFAULT"
triton_poi_fused_convolution_6:
.text.triton_poi_fused_convolution_6:
[----:B------:R-:W-:Y:S01]  /*0000*/  LDC R1, c[0x0][0x28] ;  /* 0x00000a00ff017b82 */ /* 0x000fe20000000800 */
[----:B------:R-:W1:Y:S07]  /*0010*/  S2R R0, SR_TID.X ;  /* 0x0000000000007919 */ /* 0x000e6e0000002100 */
[----:B------:R-:W2:Y:S01]  /*0020*/  LDC.64 R4, c[0x0][0x218] ;  /* 0x00008600ff047b82 */ /* 0x000ea20000000a00 */
[----:B------:R-:W-:Y:S01]  /*0030*/  ULDC.64 UR4, c[0x0][0x208] ;  /* 0x0000820000047ab9 */ /* 0x000fe20000000a00 */
[----:B------:R-:W3:Y:S01]  /*0040*/  S2R R7, SR_CTAID.X ;  /* 0x0000000000077919 */ /* 0x000ee20000002500 */
[----:B-1----:R-:W-:-:S02]  /*0050*/  LOP3.LUT R0, R0, 0x7f, RZ, 0xc0, !PT ;  /* 0x0000007f00007812 */ /* 0x002fc400078ec0ff */
[----:B---3--:R-:W-:-:S03]  /*0060*/  SHF.R.S32.HI R2, RZ, 0x18, R7 ;  /* 0x00000018ff027819 */ /* 0x008fc60000011407 */
[----:B------:R-:W-:Y:S01]  /*0070*/  IMAD R7, R7, 0x80, R0 ;  /* 0x0000008007077824 */ /* 0x000fe200078e0200 */
[----:B------:R-:W-:Y:S02]  /*0080*/  SGXT R0, R2, 0x1 ;  /* 0x000000010200781a */ /* 0x000fe40000000200 */
[----:B------:R-:W1:Y:S02]  /*0090*/  LDC.64 R2, c[0x0][0x210] ;  /* 0x00008400ff027b82 */ /* 0x000e640000000a00 */
[----:B------:R-:W-:-:S04]  /*00a0*/  LEA.HI R0, R0, R7, RZ, 0x8 ;  /* 0x0000000700007211 */ /* 0x000fc800078f40ff */
[----:B------:R-:W-:-:S05]  /*00b0*/  SHF.R.S32.HI R0, RZ, 0x8, R0 ;  /* 0x00000008ff007819 */ /* 0x000fca0000011400 */
[----:B------:R-:W-:-:S05]  /*00c0*/  IMAD.HI R6, R0, 0x2aaaaaab, RZ ;  /* 0x2aaaaaab00067827 */ /* 0x000fca00078e02ff */
[----:B------:R-:W-:-:S04]  /*00d0*/  SHF.R.U32.HI R9, RZ, 0x1, R6 ;  /* 0x00000001ff097819 */ /* 0x000fc80000011606 */
[----:B------:R-:W-:Y:S01]  /*00e0*/  LEA.HI R9, R6, R9, RZ, 0x1 ;  /* 0x0000000906097211 */ /* 0x000fe200078f08ff */
[----:B-1----:R-:W-:-:S04]  /*00f0*/  IMAD.WIDE R2, R7, 0x4, R2 ;  /* 0x0000000407027825 */ /* 0x002fc800078e0202 */
[----:B------:R-:W-:Y:S02]  /*0100*/  IMAD R9, R9, -0xc, R0 ;  /* 0xfffffff409097824 */ /* 0x000fe400078e0200 */
[----:B------:R-:W3:Y:S02]  /*0110*/  LDG.E R0, desc[UR4][R2.64] ;  /* 0x0000000402007981 */ /* 0x000ee4000c1e1900 */
[----:B--2---:R-:W-:-:S06]  /*0120*/  IMAD.WIDE R4, R9, 0x4, R4 ;  /* 0x0000000409047825 */ /* 0x004fcc00078e0204 */
[----:B------:R-:W3:Y:S02]  /*0130*/  LDG.E.EL R5, desc[UR4][R4.64] ;  /* 0x0000000404057981 */ /* 0x000ee4000c2e1900 */
[----:B---3--:R-:W-:-:S05]  /*0140*/  FADD R7, R0, R5 ;  /* 0x0000000500077221 */ /* 0x008fca0000000000 */
[----:B------:R-:W-:Y:S01]  /*0150*/  STG.E desc[UR4][R2.64], R7 ;  /* 0x0000000702007986 */ /* 0x000fe2000c101904 */
[----:B------:R-:W-:Y:S05]  /*0160*/  EXIT ;  /* 0x000000000000794d */ /* 0x000fea0003800000 */
.L_x_0:
[----:B------:R-:W-:-:S00]  /*0170*/  BRA `(.L_x_0) ;  /* 0xfffffffc00fc7947 */ /* 0x000fc0000383ffff */
[----:B------:R-:W-:-:S00]  /*0180*/  NOP ;  /* 0x0000000000007918 */ /* 0x000fc00000000000 */
[----:B------:R-:W-:-:S00]  /*0190*/  NOP ;  /* 0x0000000000007918 */ /* 0x000fc00000000000 */
[----:B------:R-:W-:-:S00]  /*01a0*/  NOP ;  /* 0x0000000000007918 */ /* 0x000fc00000000000 */
[----:B------:R-:W-:-:S00]  /*01b0*/  NOP ;  /* 0x0000000000007918 */ /* 0x000fc00000000000 */
[----:B------:R-:W-:-:S00]  /*01c0*/  NOP ;  /* 0x0000000000007918 */ /* 0x000fc00000000000 */
[----:B------:R-:W-:-:S00]  /*01d0*/  NOP ;  /* 0x0000000000007918 */ /* 0x000fc00000000000 */
[----:B------:R-:W-:-:S00]  /*01e0*/  NOP ;  /* 0x0000000000007918 */ /* 0x000fc00000000000 */
[----:B------:R-:W-:-:S00]  /*01f0*/  NOP ;  /* 0x0000000000007918 */ /* 0x000fc00000000000 */
.L_x_1:


//--------------------- .nv.constant0.triton_poi_fused_convolution_6 --------------------------
	.section	.nv.constant0.triton_poi_fused_convolution_6,"a",@progbits
	.sectionflags	@""
	.align	4
.nv.constant0.triton_poi_fused_convolution_6:
	.zero		548
